//
// Generated by NVIDIA NVVM Compiler
//
// Compiler Build ID: CL-36424714
// Cuda compilation tools, release 13.0, V13.0.88
// Based on NVVM 20.0.0
//

.version 9.0
.target sm_100
.address_size 64

	// .globl	_Z22bpnn_layerforward_CUDAPfS_S_S_ii
// _ZZ22bpnn_layerforward_CUDAPfS_S_S_iiE10input_node has been demoted
// _ZZ22bpnn_layerforward_CUDAPfS_S_S_iiE13weight_matrix has been demoted

.visible .entry _Z22bpnn_layerforward_CUDAPfS_S_S_ii(
	.param .u64 .ptr .align 1 _Z22bpnn_layerforward_CUDAPfS_S_S_ii_param_0,
	.param .u64 .ptr .align 1 _Z22bpnn_layerforward_CUDAPfS_S_S_ii_param_1,
	.param .u64 .ptr .align 1 _Z22bpnn_layerforward_CUDAPfS_S_S_ii_param_2,
	.param .u64 .ptr .align 1 _Z22bpnn_layerforward_CUDAPfS_S_S_ii_param_3,
	.param .u32 _Z22bpnn_layerforward_CUDAPfS_S_S_ii_param_4,
	.param .u32 _Z22bpnn_layerforward_CUDAPfS_S_S_ii_param_5
)
{
	.reg .pred 	%p<7>;
	.reg .b32 	%r<30>;
	.reg .b32 	%f<20>;
	.reg .b64 	%rd<13>;
	// demoted variable
	.shared .align 4 .b8 _ZZ22bpnn_layerforward_CUDAPfS_S_S_iiE10input_node[64];
	// demoted variable
	.shared .align 4 .b8 _ZZ22bpnn_layerforward_CUDAPfS_S_S_iiE13weight_matrix[1024];
	ld.param.u64 	%rd2, [_Z22bpnn_layerforward_CUDAPfS_S_S_ii_param_0];
	ld.param.u64 	%rd3, [_Z22bpnn_layerforward_CUDAPfS_S_S_ii_param_2];
	ld.param.u64 	%rd4, [_Z22bpnn_layerforward_CUDAPfS_S_S_ii_param_3];
	ld.param.u32 	%r8, [_Z22bpnn_layerforward_CUDAPfS_S_S_ii_param_5];
	mov.u32 	%r1, %ctaid.y;
	mov.u32 	%r2, %tid.x;
	mov.u32 	%r3, %tid.y;
	setp.ne.s32 	%p1, %r2, 0;
	shl.b32 	%r9, %r3, 2;
	mov.u32 	%r10, _ZZ22bpnn_layerforward_CUDAPfS_S_S_iiE10input_node;
	add.s32 	%r4, %r10, %r9;
	@%p1 bra 	$L__BB0_2;
	shl.b32 	%r11, %r1, 4;
	cvta.to.global.u64 	%rd5, %rd2;
	add.s32 	%r12, %r3, %r11;
	mul.wide.u32 	%rd6, %r12, 4;
	add.s64 	%rd7, %rd5, %rd6;
	ld.global.f32 	%f1, [%rd7+4];
	st.shared.f32 	[%r4], %f1;
$L__BB0_2:
	bar.sync 	0;
	add.s32 	%r13, %r2, %r8;
	mad.lo.s32 	%r14, %r3, %r8, %r3;
	add.s32 	%r15, %r13, %r14;
	mad.lo.s32 	%r16, %r1, %r8, %r1;
	shl.b32 	%r17, %r16, 4;
	add.s32 	%r18, %r15, %r17;
	add.s32 	%r19, %r18, 2;
	cvta.to.global.u64 	%rd8, %rd3;
	mul.wide.s32 	%rd9, %r19, 4;
	add.s64 	%rd1, %rd8, %rd9;
	ld.global.f32 	%f2, [%rd1];
	shl.b32 	%r20, %r3, 6;
	mov.u32 	%r21, _ZZ22bpnn_layerforward_CUDAPfS_S_S_iiE13weight_matrix;
	add.s32 	%r5, %r21, %r20;
	shl.b32 	%r22, %r2, 2;
	add.s32 	%r6, %r5, %r22;
	st.shared.f32 	[%r6], %f2;
	bar.sync 	0;
	ld.shared.f32 	%f3, [%r6];
	ld.shared.f32 	%f4, [%r4];
	mul.f32 	%f5, %f3, %f4;
	st.shared.f32 	[%r6], %f5;
	bar.sync 	0;
	add.s32 	%r23, %r21, %r22;
	and.b32  	%r24, %r3, 1;
	setp.eq.b32 	%p2, %r24, 1;
	add.s32 	%r7, %r23, %r20;
	@%p2 bra 	$L__BB0_4;
	ld.shared.f32 	%f6, [%r6];
	ld.shared.f32 	%f7, [%r7+64];
	add.f32 	%f8, %f6, %f7;
	st.shared.f32 	[%r6], %f8;
$L__BB0_4:
	bar.sync 	0;
	and.b32  	%r25, %r3, 3;
	setp.ne.s32 	%p3, %r25, 0;
	@%p3 bra 	$L__BB0_6;
	ld.shared.f32 	%f9, [%r6];
	ld.shared.f32 	%f10, [%r7+128];
	add.f32 	%f11, %f9, %f10;
	st.shared.f32 	[%r6], %f11;
$L__BB0_6:
	bar.sync 	0;
	and.b32  	%r26, %r3, 7;
	setp.ne.s32 	%p4, %r26, 0;
	@%p4 bra 	$L__BB0_8;
	ld.shared.f32 	%f12, [%r6];
	ld.shared.f32 	%f13, [%r7+256];
	add.f32 	%f14, %f12, %f13;
	st.shared.f32 	[%r6], %f14;
$L__BB0_8:
	bar.sync 	0;
	and.b32  	%r27, %r3, 15;
	setp.ne.s32 	%p5, %r27, 0;
	@%p5 bra 	$L__BB0_10;
	ld.shared.f32 	%f15, [%r6];
	ld.shared.f32 	%f16, [%r7+512];
	add.f32 	%f17, %f15, %f16;
	st.shared.f32 	[%r6], %f17;
$L__BB0_10:
	setp.ne.s32 	%p6, %r2, 0;
	bar.sync 	0;
	bar.sync 	0;
	ld.shared.f32 	%f18, [%r6];
	st.global.f32 	[%rd1], %f18;
	bar.sync 	0;
	@%p6 bra 	$L__BB0_12;
	mad.lo.s32 	%r28, %r3, -60, %r5;
	ld.shared.f32 	%f19, [%r28];
	mad.lo.s32 	%r29, %r8, %r1, %r3;
	cvta.to.global.u64 	%rd10, %rd4;
	mul.wide.s32 	%rd11, %r29, 4;
	add.s64 	%rd12, %rd10, %rd11;
	st.global.f32 	[%rd12], %f19;
$L__BB0_12:
	ret;

}
	// .globl	_Z24bpnn_adjust_weights_cudaPfiS_iS_S_
.visible .entry _Z24bpnn_adjust_weights_cudaPfiS_iS_S_(
	.param .u64 .ptr .align 1 _Z24bpnn_adjust_weights_cudaPfiS_iS_S__param_0,
	.param .u32 _Z24bpnn_adjust_weights_cudaPfiS_iS_S__param_1,
	.param .u64 .ptr .align 1 _Z24bpnn_adjust_weights_cudaPfiS_iS_S__param_2,
	.param .u32 _Z24bpnn_adjust_weights_cudaPfiS_iS_S__param_3,
	.param .u64 .ptr .align 1 _Z24bpnn_adjust_weights_cudaPfiS_iS_S__param_4,
	.param .u64 .ptr .align 1 _Z24bpnn_adjust_weights_cudaPfiS_iS_S__param_5
)
{
	.reg .pred 	%p<2>;
	.reg .b32 	%r<15>;
	.reg .b32 	%f<17>;
	.reg .b64 	%rd<19>;
	.reg .b64 	%fd<25>;

	ld.param.u64 	%rd4, [_Z24bpnn_adjust_weights_cudaPfiS_iS_S__param_0];
	ld.param.u32 	%r2, [_Z24bpnn_adjust_weights_cudaPfiS_iS_S__param_1];
	ld.param.u64 	%rd5, [_Z24bpnn_adjust_weights_cudaPfiS_iS_S__param_2];
	ld.param.u64 	%rd6, [_Z24bpnn_adjust_weights_cudaPfiS_iS_S__param_4];
	ld.param.u64 	%rd7, [_Z24bpnn_adjust_weights_cudaPfiS_iS_S__param_5];
	cvta.to.global.u64 	%rd1, %rd6;
	cvta.to.global.u64 	%rd2, %rd7;
	cvta.to.global.u64 	%rd8, %rd5;
	cvta.to.global.u64 	%rd9, %rd4;
	mov.u32 	%r3, %ctaid.y;
	mov.u32 	%r1, %tid.x;
	mov.u32 	%r4, %tid.y;
	mad.lo.s32 	%r5, %r3, %r2, %r3;
	shl.b32 	%r6, %r5, 4;
	mad.lo.s32 	%r7, %r4, %r2, %r4;
	add.s32 	%r8, %r1, %r2;
	add.s32 	%r9, %r8, %r7;
	add.s32 	%r10, %r9, %r6;
	add.s32 	%r11, %r10, 2;
	shl.b32 	%r12, %r3, 4;
	mul.wide.u32 	%rd10, %r1, 4;
	add.s64 	%rd3, %rd9, %rd10;
	ld.global.f32 	%f1, [%rd3+4];
	cvt.f64.f32 	%fd1, %f1;
	mul.f64 	%fd2, %fd1, 0d3FD3333333333333;
	add.s32 	%r13, %r4, %r12;
	mul.wide.u32 	%rd11, %r13, 4;
	add.s64 	%rd12, %rd8, %rd11;
	ld.global.f32 	%f2, [%rd12+4];
	cvt.f64.f32 	%fd3, %f2;
	mul.wide.s32 	%rd13, %r11, 4;
	add.s64 	%rd14, %rd2, %rd13;
	ld.global.f32 	%f3, [%rd14];
	cvt.f64.f32 	%fd4, %f3;
	mul.f64 	%fd5, %fd4, 0d3FD3333333333333;
	fma.rn.f64 	%fd6, %fd2, %fd3, %fd5;
	add.s64 	%rd15, %rd1, %rd13;
	ld.global.f32 	%f4, [%rd15];
	cvt.f64.f32 	%fd7, %f4;
	add.f64 	%fd8, %fd6, %fd7;
	cvt.rn.f32.f64 	%f5, %fd8;
	st.global.f32 	[%rd15], %f5;
	ld.global.f32 	%f6, [%rd3+4];
	cvt.f64.f32 	%fd9, %f6;
	mul.f64 	%fd10, %fd9, 0d3FD3333333333333;
	ld.global.f32 	%f7, [%rd12+4];
	cvt.f64.f32 	%fd11, %f7;
	ld.global.f32 	%f8, [%rd14];
	cvt.f64.f32 	%fd12, %f8;
	mul.f64 	%fd13, %fd12, 0d3FD3333333333333;
	fma.rn.f64 	%fd14, %fd10, %fd11, %fd13;
	cvt.rn.f32.f64 	%f9, %fd14;
	st.global.f32 	[%rd14], %f9;
	bar.sync 	0;
	or.b32  	%r14, %r4, %r3;
	setp.ne.s32 	%p1, %r14, 0;
	@%p1 bra 	$L__BB1_2;
	ld.global.f32 	%f10, [%rd3+4];
	cvt.f64.f32 	%fd15, %f10;
	add.s64 	%rd17, %rd2, %rd10;
	ld.global.f32 	%f11, [%rd17+4];
	cvt.f64.f32 	%fd16, %f11;
	mul.f64 	%fd17, %fd16, 0d3FD3333333333333;
	fma.rn.f64 	%fd18, %fd15, 0d3FD3333333333333, %fd17;
	add.s64 	%rd18, %rd1, %rd10;
	ld.global.f32 	%f12, [%rd18+4];
	cvt.f64.f32 	%fd19, %f12;
	add.f64 	%fd20, %fd18, %fd19;
	cvt.rn.f32.f64 	%f13, %fd20;
	st.global.f32 	[%rd18+4], %f13;
	ld.global.f32 	%f14, [%rd3+4];
	cvt.f64.f32 	%fd21, %f14;
	ld.global.f32 	%f15, [%rd17+4];
	cvt.f64.f32 	%fd22, %f15;
	mul.f64 	%fd23, %fd22, 0d3FD3333333333333;
	fma.rn.f64 	%fd24, %fd21, 0d3FD3333333333333, %fd23;
	cvt.rn.f32.f64 	%f16, %fd24;
	st.global.f32 	[%rd17+4], %f16;
$L__BB1_2:
	ret;

}


// ===== COMPILED SASS (sm_100) =====

	.target	sm_100

	.elftype	@"ET_EXEC"


//--------------------- .note.nv.tkinfo           --------------------------
	.section	.note.nv.tkinfo,"",@"SHT_NOTE"
	.sectionflags	@"SHF_NOTE_NV_TKINFO"
	.tkinfo
        /*0018*/ 	.word	0x00000002
        /*0030*/ 	.string	""
        /*0030*/ 	.string	"ptxas"
        /*0030*/ 	.string	"Cuda compilation tools, release 13.0, V13.0.88"
        /*0030*/ 	.string	"Build cuda_13.0.r13.0/compiler.36424714_0"
        /*0030*/ 	.string	"-arch sm_100 -m 64 "



//--------------------- .note.nv.cuinfo           --------------------------
	.section	.note.nv.cuinfo,"",@"SHT_NOTE"
	.sectionflags	@"SHF_NOTE_NV_CUINFO"
        /*0018*/ 	.short	0x0002
        /*001a*/ 	.short	0x0064
        /*001c*/ 	.short	0x0082
	.zero		2


//--------------------- .nv.info                  --------------------------
	.section	.nv.info,"",@"SHT_CUDA_INFO"
	.align	4


	//----- nvinfo : EIATTR_REGCOUNT
	.align		4
        /*0000*/ 	.byte	0x04, 0x2f
        /*0002*/ 	.short	(.L_1 - .L_0)
	.align		4
.L_0:
        /*0004*/ 	.word	index@(_Z22bpnn_layerforward_CUDAPfS_S_S_ii)
        /*0008*/ 	.word	0x00000010


	//----- nvinfo : EIATTR_FRAME_SIZE
	.align		4
.L_1:
        /*000c*/ 	.byte	0x04, 0x11
        /*000e*/ 	.short	(.L_3 - .L_2)
	.align		4
.L_2:
        /*0010*/ 	.word	index@(_Z22bpnn_layerforward_CUDAPfS_S_S_ii)
        /*0014*/ 	.word	0x00000000


	//----- nvinfo : EIATTR_REGCOUNT
	.align		4
.L_3:
        /*0018*/ 	.byte	0x04, 0x2f
        /*001a*/ 	.short	(.L_5 - .L_4)
	.align		4
.L_4:
        /*001c*/ 	.word	index@(_Z24bpnn_adjust_weights_cudaPfiS_iS_S_)
        /*0020*/ 	.word	0x0000001e


	//----- nvinfo : EIATTR_FRAME_SIZE
	.align		4
.L_5:
        /*0024*/ 	.byte	0x04, 0x11
        /*0026*/ 	.short	(.L_7 - .L_6)
	.align		4
.L_6:
        /*0028*/ 	.word	index@(_Z24bpnn_adjust_weights_cudaPfiS_iS_S_)
        /*002c*/ 	.word	0x00000000


	//----- nvinfo : EIATTR_MIN_STACK_SIZE
	.align		4
.L_7:
        /*0030*/ 	.byte	0x04, 0x12
        /*0032*/ 	.short	(.L_9 - .L_8)
	.align		4
.L_8:
        /*0034*/ 	.word	index@(_Z24bpnn_adjust_weights_cudaPfiS_iS_S_)
        /*0038*/ 	.word	0x00000000


	//----- nvinfo : EIATTR_MIN_STACK_SIZE
	.align		4
.L_9:
        /*003c*/ 	.byte	0x04, 0x12
        /*003e*/ 	.short	(.L_11 - .L_10)
	.align		4
.L_10:
        /*0040*/ 	.word	index@(_Z22bpnn_layerforward_CUDAPfS_S_S_ii)
        /*0044*/ 	.word	0x00000000
.L_11:


//--------------------- .nv.compat                --------------------------
	.section	.nv.compat,"",@"SHT_CUDA_COMPAT_INFO"
	.align	4
        /*0000*/ 	.byte	0x02, 0x09, 0x00, 0x00, 0x02, 0x02, 0x01, 0x00, 0x02, 0x05, 0x05, 0x00, 0x03, 0x07, 0x01, 0x01
        /*0010*/ 	.byte	0x02, 0x03, 0x00, 0x00, 0x02, 0x06, 0x01, 0x00, 0x04, 0x0b, 0x08, 0x00, 0x01, 0x00, 0x00, 0x00
        /*0020*/ 	.byte	0x00, 0x00, 0x00, 0x00


//--------------------- .nv.info._Z24bpnn_adjust_weights_cudaPfiS_iS_S_ --------------------------
	.section	.nv.info._Z24bpnn_adjust_weights_cudaPfiS_iS_S_,"",@"SHT_CUDA_INFO"
	.sectionflags	@""
	.align	4


	//----- nvinfo : EIATTR_CUDA_API_VERSION
	.align		4
        /*0000*/ 	.byte	0x04, 0x37
        /*0002*/ 	.short	(.L_13 - .L_12)
.L_12:
        /*0004*/ 	.word	0x00000082


	//----- nvinfo : EIATTR_KPARAM_INFO
	.align		4
.L_13:
        /*0008*/ 	.byte	0x04, 0x17
        /*000a*/ 	.short	(.L_15 - .L_14)
.L_14:
        /*000c*/ 	.word	0x00000000
        /*0010*/ 	.short	0x0005
        /*0012*/ 	.short	0x0028
        /*0014*/ 	.byte	0x00, 0xf5, 0x21, 0x00


	//----- nvinfo : EIATTR_KPARAM_INFO
	.align		4
.L_15:
        /*0018*/ 	.byte	0x04, 0x17
        /*001a*/ 	.short	(.L_17 - .L_16)
.L_16:
        /*001c*/ 	.word	0x00000000
        /*0020*/ 	.short	0x0004
        /*0022*/ 	.short	0x0020
        /*0024*/ 	.byte	0x00, 0xf5, 0x21, 0x00


	//----- nvinfo : EIATTR_KPARAM_INFO
	.align		4
.L_17:
        /*0028*/ 	.byte	0x04, 0x17
        /*002a*/ 	.short	(.L_19 - .L_18)
.L_18:
        /*002c*/ 	.word	0x00000000
        /*0030*/ 	.short	0x0003
        /*0032*/ 	.short	0x0018
        /*0034*/ 	.byte	0x00, 0xf0, 0x11, 0x00


	//----- nvinfo : EIATTR_KPARAM_INFO
	.align		4
.L_19:
        /*0038*/ 	.byte	0x04, 0x17
        /*003a*/ 	.short	(.L_21 - .L_20)
.L_20:
        /*003c*/ 	.word	0x00000000
        /*0040*/ 	.short	0x0002
        /*0042*/ 	.short	0x0010
        /*0044*/ 	.byte	0x00, 0xf5, 0x21, 0x00


	//----- nvinfo : EIATTR_KPARAM_INFO
	.align		4
.L_21:
        /*0048*/ 	.byte	0x04, 0x17
        /*004a*/ 	.short	(.L_23 - .L_22)
.L_22:
        /*004c*/ 	.word	0x00000000
        /*0050*/ 	.short	0x0001
        /*0052*/ 	.short	0x0008
        /*0054*/ 	.byte	0x00, 0xf0, 0x11, 0x00


	//----- nvinfo : EIATTR_KPARAM_INFO
	.align		4
.L_23:
        /*0058*/ 	.byte	0x04, 0x17
        /*005a*/ 	.short	(.L_25 - .L_24)
.L_24:
        /*005c*/ 	.word	0x00000000
        /*0060*/ 	.short	0x0000
        /*0062*/ 	.short	0x0000
        /*0064*/ 	.byte	0x00, 0xf5, 0x21, 0x00


	//----- nvinfo : EIATTR_SPARSE_MMA_MASK
	.align		4
.L_25:
        /*0068*/ 	.byte	0x03, 0x50
        /*006a*/ 	.short	0x0000


	//----- nvinfo : EIATTR_MAXREG_COUNT
	.align		4
        /*006c*/ 	.byte	0x03, 0x1b
        /*006e*/ 	.short	0x00ff


	//----- nvinfo : EIATTR_NUM_BARRIERS
	.align		4
        /*0070*/ 	.byte	0x02, 0x4c
        /*0072*/ 	.byte	0x01
	.zero		1


	//----- nvinfo : EIATTR_MERCURY_ISA_VERSION
	.align		4
        /*0074*/ 	.byte	0x03, 0x5f
        /*0076*/ 	.short	0x0101


	//----- nvinfo : EIATTR_VRC_CTA_INIT_COUNT
	.align		4
        /*0078*/ 	.byte	0x02, 0x4a
	.zero		1
	.zero		1


	//----- nvinfo : EIATTR_EXIT_INSTR_OFFSETS
	.align		4
        /*007c*/ 	.byte	0x04, 0x1c
        /*007e*/ 	.short	(.L_27 - .L_26)


	//   ....[0]....
.L_26:
        /*0080*/ 	.word	0x00000310


	//   ....[1]....
        /*0084*/ 	.word	0x00000470


	//----- nvinfo : EIATTR_CBANK_PARAM_SIZE
	.align		4
.L_27:
        /*0088*/ 	.byte	0x03, 0x19
        /*008a*/ 	.short	0x0030


	//----- nvinfo : EIATTR_PARAM_CBANK
	.align		4
        /*008c*/ 	.byte	0x04, 0x0a
        /*008e*/ 	.short	(.L_29 - .L_28)
	.align		4
.L_28:
        /*0090*/ 	.word	index@(.nv.constant0._Z24bpnn_adjust_weights_cudaPfiS_iS_S_)
        /*0094*/ 	.short	0x0380
        /*0096*/ 	.short	0x0030


	//----- nvinfo : EIATTR_SW_WAR
	.align		4
.L_29:
        /*0098*/ 	.byte	0x04, 0x36
        /*009a*/ 	.short	(.L_31 - .L_30)
.L_30:
        /*009c*/ 	.word	0x00000008
.L_31:


//--------------------- .nv.info._Z22bpnn_layerforward_CUDAPfS_S_S_ii --------------------------
	.section	.nv.info._Z22bpnn_layerforward_CUDAPfS_S_S_ii,"",@"SHT_CUDA_INFO"
	.sectionflags	@""
	.align	4


	//----- nvinfo : EIATTR_CUDA_API_VERSION
	.align		4
        /*0000*/ 	.byte	0x04, 0x37
        /*0002*/ 	.short	(.L_33 - .L_32)
.L_32:
        /*0004*/ 	.word	0x00000082


	//----- nvinfo : EIATTR_KPARAM_INFO
	.align		4
.L_33:
        /*0008*/ 	.byte	0x04, 0x17
        /*000a*/ 	.short	(.L_35 - .L_34)
.L_34:
        /*000c*/ 	.word	0x00000000
        /*0010*/ 	.short	0x0005
        /*0012*/ 	.short	0x0024
        /*0014*/ 	.byte	0x00, 0xf0, 0x11, 0x00


	//----- nvinfo : EIATTR_KPARAM_INFO
	.align		4
.L_35:
        /*0018*/ 	.byte	0x04, 0x17
        /*001a*/ 	.short	(.L_37 - .L_36)
.L_36:
        /*001c*/ 	.word	0x00000000
        /*0020*/ 	.short	0x0004
        /*0022*/ 	.short	0x0020
        /*0024*/ 	.byte	0x00, 0xf0, 0x11, 0x00


	//----- nvinfo : EIATTR_KPARAM_INFO
	.align		4
.L_37:
        /*0028*/ 	.byte	0x04, 0x17
        /*002a*/ 	.short	(.L_39 - .L_38)
.L_38:
        /*002c*/ 	.word	0x00000000
        /*0030*/ 	.short	0x0003
        /*0032*/ 	.short	0x0018
        /*0034*/ 	.byte	0x00, 0xf5, 0x21, 0x00


	//----- nvinfo : EIATTR_KPARAM_INFO
	.align		4
.L_39:
        /*0038*/ 	.byte	0x04, 0x17
        /*003a*/ 	.short	(.L_41 - .L_40)
.L_40:
        /*003c*/ 	.word	0x00000000
        /*0040*/ 	.short	0x0002
        /*0042*/ 	.short	0x0010
        /*0044*/ 	.byte	0x00, 0xf5, 0x21, 0x00


	//----- nvinfo : EIATTR_KPARAM_INFO
	.align		4
.L_41:
        /*0048*/ 	.byte	0x04, 0x17
        /*004a*/ 	.short	(.L_43 - .L_42)
.L_42:
        /*004c*/ 	.word	0x00000000
        /*0050*/ 	.short	0x0001
        /*0052*/ 	.short	0x0008
        /*0054*/ 	.byte	0x00, 0xf5, 0x21, 0x00


	//----- nvinfo : EIATTR_KPARAM_INFO
	.align		4
.L_43:
        /*0058*/ 	.byte	0x04, 0x17
        /*005a*/ 	.short	(.L_45 - .L_44)
.L_44:
        /*005c*/ 	.word	0x00000000
        /*0060*/ 	.short	0x0000
        /*0062*/ 	.short	0x0000
        /*0064*/ 	.byte	0x00, 0xf5, 0x21, 0x00


	//----- nvinfo : EIATTR_SPARSE_MMA_MASK
	.align		4
.L_45:
        /*0068*/ 	.byte	0x03, 0x50
        /*006a*/ 	.short	0x0000


	//----- nvinfo : EIATTR_MAXREG_COUNT
	.align		4
        /*006c*/ 	.byte	0x03, 0x1b
        /*006e*/ 	.short	0x00ff


	//----- nvinfo : EIATTR_NUM_BARRIERS
	.align		4
        /*0070*/ 	.byte	0x02, 0x4c
        /*0072*/ 	.byte	0x01
	.zero		1


	//----- nvinfo : EIATTR_MERCURY_ISA_VERSION
	.align		4
        /*0074*/ 	.byte	0x03, 0x5f
        /*0076*/ 	.short	0x0101


	//----- nvinfo : EIATTR_VRC_CTA_INIT_COUNT
	.align		4
        /*0078*/ 	.byte	0x02, 0x4a
	.zero		1
	.zero		1


	//----- nvinfo : EIATTR_EXIT_INSTR_OFFSETS
	.align		4
        /*007c*/ 	.byte	0x04, 0x1c
        /*007e*/ 	.short	(.L_47 - .L_46)


	//   ....[0]....
.L_46:
        /*0080*/ 	.word	0x00000430


	//   ....[1]....
        /*0084*/ 	.word	0x000004a0


	//----- nvinfo : EIATTR_CBANK_PARAM_SIZE
	.align		4
.L_47:
        /*0088*/ 	.byte	0x03, 0x19
        /*008a*/ 	.short	0x0028


	//----- nvinfo : EIATTR_PARAM_CBANK
	.align		4
        /*008c*/ 	.byte	0x04, 0x0a
        /*008e*/ 	.short	(.L_49 - .L_48)
	.align		4
.L_48:
        /*0090*/ 	.word	index@(.nv.constant0._Z22bpnn_layerforward_CUDAPfS_S_S_ii)
        /*0094*/ 	.short	0x0380
        /*0096*/ 	.short	0x0028


	//----- nvinfo : EIATTR_SW_WAR
	.align		4
.L_49:
        /*0098*/ 	.byte	0x04, 0x36
        /*009a*/ 	.short	(.L_51 - .L_50)
.L_50:
        /*009c*/ 	.word	0x00000008
.L_51:


//--------------------- .nv.callgraph             --------------------------
	.section	.nv.callgraph,"",@"SHT_CUDA_CALLGRAPH"
	.align	4
	.sectionentsize	8
	.align		4
        /*0000*/ 	.word	0x00000000
	.align		4
        /*0004*/ 	.word	0xffffffff
	.align		4
        /*0008*/ 	.word	0x00000000
	.align		4
        /*000c*/ 	.word	0xfffffffe
	.align		4
        /*0010*/ 	.word	0x00000000
	.align		4
        /*0014*/ 	.word	0xfffffffd
	.align		4
        /*0018*/ 	.word	0x00000000
	.align		4
        /*001c*/ 	.word	0xfffffffc


//--------------------- .text._Z24bpnn_adjust_weights_cudaPfiS_iS_S_ --------------------------
	.section	.text._Z24bpnn_adjust_weights_cudaPfiS_iS_S_,"ax",@progbits
	.align	128
        .global         _Z24bpnn_adjust_weights_cudaPfiS_iS_S_
        .type           _Z24bpnn_adjust_weights_cudaPfiS_iS_S_,@function
        .size           _Z24bpnn_adjust_weights_cudaPfiS_iS_S_,(.L_x_2 - _Z24bpnn_adjust_weights_cudaPfiS_iS_S_)
        .other          _Z24bpnn_adjust_weights_cudaPfiS_iS_S_,@"STO_CUDA_ENTRY STV_DEFAULT"
_Z24bpnn_adjust_weights_cudaPfiS_iS_S_:
.text._Z24bpnn_adjust_weights_cudaPfiS_iS_S_:
[----:B------:R-:W-:Y:S01]  /*0000*/  LDC R1, c[0x0][0x37c] ;  /* 0x0000df00ff017b82 */ /* 0x000fe20000000800 */
[----:B------:R-:W0:Y:S07]  /*0010*/  S2R R17, SR_TID.Y ;  /* 0x0000000000117919 */ /* 0x000e2e0000002200 */
[----:B------:R-:W0:Y:S01]  /*0020*/  LDC R3, c[0x0][0x388] ;  /* 0x0000e200ff037b82 */ /* 0x000e220000000800 */
[----:B------:R-:W1:Y:S01]  /*0030*/  LDCU.64 UR4, c[0x0][0x358] ;  /* 0x00006b00ff0477ac */ /* 0x000e620008000a00 */
[----:B------:R-:W2:Y:S01]  /*0040*/  S2R R0, SR_CTAID.Y ;  /* 0x0000000000007919 */ /* 0x000ea20000002600 */
[----:B------:R-:W3:Y:S05]  /*0050*/  S2R R11, SR_TID.X ;  /* 0x00000000000b7919 */ /* 0x000eea0000002100 */
[----:B------:R-:W4:Y:S08]  /*0060*/  LDC.64 R4, c[0x0][0x380] ;  /* 0x0000e000ff047b82 */ /* 0x000f300000000a00 */
[----:B------:R-:W5:Y:S08]  /*0070*/  LDC.64 R6, c[0x0][0x3a8] ;  /* 0x0000ea00ff067b82 */ /* 0x000f700000000a00 */
[----:B------:R-:W5:Y:S01]  /*0080*/  LDC.64 R12, c[0x0][0x390] ;  /* 0x0000e400ff0c7b82 */ /* 0x000f620000000a00 */
[----:B0-----:R-:W-:-:S02]  /*0090*/  IMAD R8, R17, R3, R17 ;  /* 0x0000000311087224 */ /* 0x001fc400078e0211 */
[C---:B--2---:R-:W-:Y:S01]  /*00a0*/  IMAD R2, R0.reuse, R3, R0 ;  /* 0x0000000300027224 */ /* 0x044fe200078e0200 */
[----:B------:R-:W-:Y:S02]  /*00b0*/  LEA R19, R0, R17, 0x4 ;  /* 0x0000001100137211 */ /* 0x000fe400078e20ff */
[----:B---3--:R-:W-:Y:S01]  /*00c0*/  IADD3 R3, PT, PT, R8, R3, R11 ;  /* 0x0000000308037210 */ /* 0x008fe20007ffe00b */
[----:B----4-:R-:W-:-:S03]  /*00d0*/  IMAD.WIDE.U32 R4, R11, 0x4, R4 ;  /* 0x000000040b047825 */ /* 0x010fc600078e0004 */
[----:B------:R-:W-:Y:S02]  /*00e0*/  LEA R8, R2, R3, 0x4 ;  /* 0x0000000302087211 */ /* 0x000fe400078e20ff */
[----:B------:R-:W0:Y:S01]  /*00f0*/  LDC.64 R2, c[0x0][0x3a0] ;  /* 0x0000e800ff027b82 */ /* 0x000e220000000a00 */
[----:B-1----:R-:W2:Y:S01]  /*0100*/  LDG.E R10, desc[UR4][R4.64+0x4] ;  /* 0x00000404040a7981 */ /* 0x002ea2000c1e1900 */
[----:B------:R-:W-:-:S05]  /*0110*/  IADD3 R15, PT, PT, R8, 0x2, RZ ;  /* 0x00000002080f7810 */ /* 0x000fca0007ffe0ff */
[----:B-----5:R-:W-:-:S05]  /*0120*/  IMAD.WIDE R8, R15, 0x4, R6 ;  /* 0x000000040f087825 */ /* 0x020fca00078e0206 */
[----:B------:R-:W3:Y:S01]  /*0130*/  LDG.E R26, desc[UR4][R8.64] ;  /* 0x00000004081a7981 */ /* 0x000ee2000c1e1900 */
[----:B------:R-:W-:-:S05]  /*0140*/  IMAD.WIDE.U32 R12, R19, 0x4, R12 ;  /* 0x00000004130c7825 */ /* 0x000fca00078e000c */
[----:B------:R-:W4:Y:S01]  /*0150*/  LDG.E R16, desc[UR4][R12.64+0x4] ;  /* 0x000004040c107981 */ /* 0x000f22000c1e1900 */
[----:B0-----:R-:W-:-:S05]  /*0160*/  IMAD.WIDE R14, R15, 0x4, R2 ;  /* 0x000000040f0e7825 */ /* 0x001fca00078e0202 */
[----:B------:R-:W5:Y:S01]  /*0170*/  LDG.E R27, desc[UR4][R14.64] ;  /* 0x000000040e1b7981 */ /* 0x000f62000c1e1900 */
[----:B------:R-:W-:Y:S01]  /*0180*/  UMOV UR6, 0x33333333 ;  /* 0x3333333300067882 */ /* 0x000fe20000000000 */
[----:B------:R-:W-:Y:S01]  /*0190*/  UMOV UR7, 0x3fd33333 ;  /* 0x3fd3333300077882 */ /* 0x000fe20000000000 */
[----:B--2---:R-:W0:Y:S08]  /*01a0*/  F2F.F64.F32 R20, R10 ;  /* 0x0000000a00147310 */ /* 0x004e300000201800 */
[----:B---3--:R-:W1:Y:S08]  /*01b0*/  F2F.F64.F32 R22, R26 ;  /* 0x0000001a00167310 */ /* 0x008e700000201800 */
[----:B----4-:R-:W2:Y:S01]  /*01c0*/  F2F.F64.F32 R18, R16 ;  /* 0x0000001000127310 */ /* 0x010ea20000201800 */
[----:B0-----:R-:W-:-:S02]  /*01d0*/  DMUL R20, R20, UR6 ;  /* 0x0000000614147c28 */ /* 0x001fc40008000000 */
[----:B-1----:R-:W-:-:S05]  /*01e0*/  DMUL R22, R22, UR6 ;  /* 0x0000000616167c28 */ /* 0x002fca0008000000 */
[----:B-----5:R-:W0:Y:S03]  /*01f0*/  F2F.F64.F32 R24, R27 ;  /* 0x0000001b00187310 */ /* 0x020e260000201800 */
[----:B--2---:R-:W-:-:S08]  /*0200*/  DFMA R18, R20, R18, R22 ;  /* 0x000000121412722b */ /* 0x004fd00000000016 */
[----:B0-----:R-:W-:-:S10]  /*0210*/  DADD R18, R18, R24 ;  /* 0x0000000012127229 */ /* 0x001fd40000000018 */
[----:B------:R-:W0:Y:S02]  /*0220*/  F2F.F32.F64 R19, R18 ;  /* 0x0000001200137310 */ /* 0x000e240000301000 */
[----:B0-----:R0:W-:Y:S04]  /*0230*/  STG.E desc[UR4][R14.64], R19 ;  /* 0x000000130e007986 */ /* 0x0011e8000c101904 */
[----:B------:R-:W2:Y:S04]  /*0240*/  LDG.E R10, desc[UR4][R4.64+0x4] ;  /* 0x00000404040a7981 */ /* 0x000ea8000c1e1900 */
[----:B------:R-:W3:Y:S04]  /*0250*/  LDG.E R26, desc[UR4][R8.64] ;  /* 0x00000004081a7981 */ /* 0x000ee8000c1e1900 */
[----:B------:R-:W4:Y:S01]  /*0260*/  LDG.E R22, desc[UR4][R12.64+0x4] ;  /* 0x000004040c167981 */ /* 0x000f22000c1e1900 */
[----:B------:R-:W-:Y:S01]  /*0270*/  LOP3.LUT P0, RZ, R17, R0, RZ, 0xfc, !PT ;  /* 0x0000000011ff7212 */ /* 0x000fe2000780fcff */
[----:B--2---:R-:W1:Y:S08]  /*0280*/  F2F.F64.F32 R20, R10 ;  /* 0x0000000a00147310 */ /* 0x004e700000201800 */
[----:B---3--:R-:W2:Y:S08]  /*0290*/  F2F.F64.F32 R24, R26 ;  /* 0x0000001a00187310 */ /* 0x008eb00000201800 */
[----:B----4-:R-:W3:Y:S01]  /*02a0*/  F2F.F64.F32 R22, R22 ;  /* 0x0000001600167310 */ /* 0x010ee20000201800 */
[----:B-1----:R-:W-:-:S02]  /*02b0*/  DMUL R20, R20, UR6 ;  /* 0x0000000614147c28 */ /* 0x002fc40008000000 */
[----:B--2---:R-:W-:-:S08]  /*02c0*/  DMUL R24, R24, UR6 ;  /* 0x0000000618187c28 */ /* 0x004fd00008000000 */
[----:B---3--:R-:W-:-:S10]  /*02d0*/  DFMA R20, R20, R22, R24 ;  /* 0x000000161414722b */ /* 0x008fd40000000018 */
[----:B------:R-:W1:Y:S02]  /*02e0*/  F2F.F32.F64 R21, R20 ;  /* 0x0000001400157310 */ /* 0x000e640000301000 */
[----:B-1----:R0:W-:Y:S01]  /*02f0*/  STG.E desc[UR4][R8.64], R21 ;  /* 0x0000001508007986 */ /* 0x0021e2000c101904 */
[----:B------:R-:W-:Y:S06]  /*0300*/  BAR.SYNC.DEFER_BLOCKING 0x0 ;  /* 0x0000000000007b1d */ /* 0x000fec0000010000 */
[----:B------:R-:W-:Y:S05]  /*0310*/  @P0 EXIT ;  /* 0x000000000000094d */ /* 0x000fea0003800000 */
[C---:B------:R-:W-:Y:S01]  /*0320*/  IMAD.WIDE.U32 R6, R11.reuse, 0x4, R6 ;  /* 0x000000040b067825 */ /* 0x040fe200078e0006 */
[----:B------:R-:W2:Y:S04]  /*0330*/  LDG.E R0, desc[UR4][R4.64+0x4] ;  /* 0x0000040404007981 */ /* 0x000ea8000c1e1900 */
[----:B0-----:R-:W3:Y:S01]  /*0340*/  LDG.E R14, desc[UR4][R6.64+0x4] ;  /* 0x00000404060e7981 */ /* 0x001ee2000c1e1900 */
[----:B------:R-:W-:-:S05]  /*0350*/  IMAD.WIDE.U32 R10, R11, 0x4, R2 ;  /* 0x000000040b0a7825 */ /* 0x000fca00078e0002 */
[----:B------:R-:W4:Y:S01]  /*0360*/  LDG.E R15, desc[UR4][R10.64+0x4] ;  /* 0x000004040a0f7981 */ /* 0x000f22000c1e1900 */
[----:B---3--:R-:W0:Y:S08]  /*0370*/  F2F.F64.F32 R8, R14 ;  /* 0x0000000e00087310 */ /* 0x008e300000201800 */
[----:B--2---:R-:W1:Y:S01]  /*0380*/  F2F.F64.F32 R2, R0 ;  /* 0x0000000000027310 */ /* 0x004e620000201800 */
[----:B0-----:R-:W-:-:S07]  /*0390*/  DMUL R8, R8, UR6 ;  /* 0x0000000608087c28 */ /* 0x001fce0008000000 */
[----:B----4-:R-:W0:Y:S01]  /*03a0*/  F2F.F64.F32 R12, R15 ;  /* 0x0000000f000c7310 */ /* 0x010e220000201800 */
[----:B-1----:R-:W-:-:S08]  /*03b0*/  DFMA R2, R2, UR6, R8 ;  /* 0x0000000602027c2b */ /* 0x002fd00008000008 */
[----:B0-----:R-:W-:-:S10]  /*03c0*/  DADD R2, R2, R12 ;  /* 0x0000000002027229 */ /* 0x001fd4000000000c */
[----:B------:R-:W0:Y:S02]  /*03d0*/  F2F.F32.F64 R3, R2 ;  /* 0x0000000200037310 */ /* 0x000e240000301000 */
[----:B0-----:R-:W-:Y:S04]  /*03e0*/  STG.E desc[UR4][R10.64+0x4], R3 ;  /* 0x000004030a007986 */ /* 0x001fe8000c101904 */
[----:B------:R-:W2:Y:S04]  /*03f0*/  LDG.E R16, desc[UR4][R6.64+0x4] ;  /* 0x0000040406107981 */ /* 0x000ea8000c1e1900 */
[----:B------:R-:W3:Y:S01]  /*0400*/  LDG.E R4, desc[UR4][R4.64+0x4] ;  /* 0x0000040404047981 */ /* 0x000ee2000c1e1900 */
[----:B--2---:R-:W0:Y:S08]  /*0410*/  F2F.F64.F32 R12, R16 ;  /* 0x00000010000c7310 */ /* 0x004e300000201800 */
[----:B---3--:R-:W1:Y:S01]  /*0420*/  F2F.F64.F32 R8, R4 ;  /* 0x0000000400087310 */ /* 0x008e620000201800 */
[----:B0-----:R-:W-:-:S08]  /*0430*/  DMUL R12, R12, UR6 ;  /* 0x000000060c0c7c28 */ /* 0x001fd00008000000 */
[----:B-1----:R-:W-:-:S10]  /*0440*/  DFMA R8, R8, UR6, R12 ;  /* 0x0000000608087c2b */ /* 0x002fd4000800000c */
[----:B------:R-:W0:Y:S02]  /*0450*/  F2F.F32.F64 R9, R8 ;  /* 0x0000000800097310 */ /* 0x000e240000301000 */
[----:B0-----:R-:W-:Y:S01]  /*0460*/  STG.E desc[UR4][R6.64+0x4], R9 ;  /* 0x0000040906007986 */ /* 0x001fe2000c101904 */
[----:B------:R-:W-:Y:S05]  /*0470*/  EXIT ;  /* 0x000000000000794d */ /* 0x000fea0003800000 */
.L_x_0:
[----:B------:R-:W-:-:S00]  /*0480*/  BRA `(.L_x_0) ;  /* 0xfffffffc00fc7947 */ /* 0x000fc0000383ffff */
[----:B------:R-:W-:-:S00]  /*0490*/  NOP ;  /* 0x0000000000007918 */ /* 0x000fc00000000000 */
        /* <DEDUP_REMOVED lines=14> */
.L_x_2:


//--------------------- .text._Z22bpnn_layerforward_CUDAPfS_S_S_ii --------------------------
	.section	.text._Z22bpnn_layerforward_CUDAPfS_S_S_ii,"ax",@progbits
	.align	128
        .global         _Z22bpnn_layerforward_CUDAPfS_S_S_ii
        .type           _Z22bpnn_layerforward_CUDAPfS_S_S_ii,@function
        .size           _Z22bpnn_layerforward_CUDAPfS_S_S_ii,(.L_x_3 - _Z22bpnn_layerforward_CUDAPfS_S_S_ii)
        .other          _Z22bpnn_layerforward_CUDAPfS_S_S_ii,@"STO_CUDA_ENTRY STV_DEFAULT"
_Z22bpnn_layerforward_CUDAPfS_S_S_ii:
.text._Z22bpnn_layerforward_CUDAPfS_S_S_ii:
[----:B------:R-:W-:Y:S01]  /*0000*/  LDC R1, c[0x0][0x37c] ;  /* 0x0000df00ff017b82 */ /* 0x000fe20000000800 */
[----:B------:R-:W0:Y:S01]  /*0010*/  S2R R12, SR_TID.X ;  /* 0x00000000000c7919 */ /* 0x000e220000002100 */
[----:B------:R-:W1:Y:S06]  /*0020*/  LDCU.64 UR8, c[0x0][0x358] ;  /* 0x00006b00ff0877ac */ /* 0x000e6c0008000a00 */
[----:B------:R-:W2:Y:S01]  /*0030*/  LDC R2, c[0x0][0x3a4] ;  /* 0x0000e900ff027b82 */ /* 0x000ea20000000800 */
[----:B------:R-:W3:Y:S01]  /*0040*/  S2R R0, SR_TID.Y ;  /* 0x0000000000007919 */ /* 0x000ee20000002200 */
[----:B------:R-:W3:Y:S01]  /*0050*/  S2R R3, SR_CTAID.Y ;  /* 0x0000000000037919 */ /* 0x000ee20000002600 */
[----:B0-----:R-:W-:-:S13]  /*0060*/  ISETP.NE.AND P0, PT, R12, RZ, PT ;  /* 0x000000ff0c00720c */ /* 0x001fda0003f05270 */
[----:B------:R-:W0:Y:S01]  /*0070*/  @!P0 LDC.64 R4, c[0x0][0x380] ;  /* 0x0000e000ff048b82 */ /* 0x000e220000000a00 */
[----:B---3--:R-:W-:-:S05]  /*0080*/  @!P0 LEA R7, R3, R0, 0x4 ;  /* 0x0000000003078211 */ /* 0x008fca00078e20ff */
[----:B0-----:R-:W-:Y:S02]  /*0090*/  @!P0 IMAD.WIDE.U32 R4, R7, 0x4, R4 ;  /* 0x0000000407048825 */ /* 0x001fe400078e0004 */
[----:B------:R-:W0:Y:S03]  /*00a0*/  S2UR UR5, SR_CgaCtaId ;  /* 0x00000000000579c3 */ /* 0x000e260000008800 */
[----:B-1----:R1:W3:Y:S01]  /*00b0*/  @!P0 LDG.E R9, desc[UR8][R4.64+0x4] ;  /* 0x0000040804098981 */ /* 0x0022e2000c1e1900 */
[-C--:B--2---:R-:W-:Y:S01]  /*00c0*/  IMAD R11, R0, R2.reuse, R0 ;  /* 0x00000002000b7224 */ /* 0x084fe200078e0200 */
[----:B------:R-:W-:Y:S01]  /*00d0*/  UMOV UR4, 0x400 ;  /* 0x0000040000047882 */ /* 0x000fe20000000000 */
[-C--:B------:R-:W-:Y:S02]  /*00e0*/  IMAD R8, R3, R2.reuse, R3 ;  /* 0x0000000203087224 */ /* 0x080fe400078e0203 */
[----:B------:R-:W1:Y:S01]  /*00f0*/  LDC.64 R6, c[0x0][0x390] ;  /* 0x0000e400ff067b82 */ /* 0x000e620000000a00 */
[----:B------:R-:W-:-:S04]  /*0100*/  IADD3 R11, PT, PT, R11, R2, R12 ;  /* 0x000000020b0b7210 */ /* 0x000fc80007ffe00c */
[----:B------:R-:W-:-:S04]  /*0110*/  LEA R8, R8, R11, 0x4 ;  /* 0x0000000b08087211 */ /* 0x000fc800078e20ff */
[----:B------:R-:W-:Y:S01]  /*0120*/  IADD3 R11, PT, PT, R8, 0x2, RZ ;  /* 0x00000002080b7810 */ /* 0x000fe20007ffe0ff */
[----:B0-----:R-:W-:-:S06]  /*0130*/  ULEA UR6, UR5, UR4, 0x18 ;  /* 0x0000000405067291 */ /* 0x001fcc000f8ec0ff */
[----:B------:R-:W-:Y:S01]  /*0140*/  LEA R8, R0, UR6, 0x2 ;  /* 0x0000000600087c11 */ /* 0x000fe2000f8e10ff */
[----:B-1----:R-:W-:-:S04]  /*0150*/  IMAD.WIDE R4, R11, 0x4, R6 ;  /* 0x000000040b047825 */ /* 0x002fc800078e0206 */
[----:B---3--:R0:W-:Y:S01]  /*0160*/  @!P0 STS [R8], R9 ;  /* 0x0000000908008388 */ /* 0x0081e20000000800 */
[----:B------:R-:W-:Y:S06]  /*0170*/  BAR.SYNC.DEFER_BLOCKING 0x0 ;  /* 0x0000000000007b1d */ /* 0x000fec0000010000 */
[----:B------:R-:W2:Y:S01]  /*0180*/  LDG.E R6, desc[UR8][R4.64] ;  /* 0x0000000804067981 */ /* 0x000ea2000c1e1900 */
[----:B------:R-:W-:Y:S01]  /*0190*/  UIADD3 UR4, UPT, UPT, UR4, 0x40, URZ ;  /* 0x0000004004047890 */ /* 0x000fe2000fffe0ff */
[C---:B0-----:R-:W-:Y:S02]  /*01a0*/  LOP3.LUT R9, R0.reuse, 0x1, RZ, 0xc0, !PT ;  /* 0x0000000100097812 */ /* 0x041fe400078ec0ff */
[----:B------:R-:W-:Y:S01]  /*01b0*/  LOP3.LUT P2, RZ, R0, 0x3, RZ, 0xc0, !PT ;  /* 0x0000000300ff7812 */ /* 0x000fe2000784c0ff */
[----:B------:R-:W-:Y:S01]  /*01c0*/  ULEA UR4, UR5, UR4, 0x18 ;  /* 0x0000000405047291 */ /* 0x000fe2000f8ec0ff */
[----:B------:R-:W-:-:S05]  /*01d0*/  ISETP.NE.U32.AND P1, PT, R9, 0x1, PT ;  /* 0x000000010900780c */ /* 0x000fca0003f25070 */
[----:B------:R-:W-:Y:S02]  /*01e0*/  LEA R7, R0, UR4, 0x6 ;  /* 0x0000000400077c11 */ /* 0x000fe4000f8e30ff */
[C---:B------:R-:W-:Y:S02]  /*01f0*/  LEA R9, R12.reuse, UR4, 0x2 ;  /* 0x000000040c097c11 */ /* 0x040fe4000f8e10ff */
[----:B------:R-:W-:Y:S02]  /*0200*/  LEA R11, R12, R7, 0x2 ;  /* 0x000000070c0b7211 */ /* 0x000fe400078e10ff */
[----:B------:R-:W-:-:S03]  /*0210*/  LEA R9, R0, R9, 0x6 ;  /* 0x0000000900097211 */ /* 0x000fc600078e30ff */
[----:B--2---:R-:W-:Y:S01]  /*0220*/  STS [R11], R6 ;  /* 0x000000060b007388 */ /* 0x004fe20000000800 */
[----:B------:R-:W-:Y:S06]  /*0230*/  BAR.SYNC.DEFER_BLOCKING 0x0 ;  /* 0x0000000000007b1d */ /* 0x000fec0000010000 */
[----:B------:R-:W-:Y:S04]  /*0240*/  LDS R13, [R8] ;  /* 0x00000000080d7984 */ /* 0x000fe80000000800 */
[----:B------:R-:W0:Y:S02]  /*0250*/  LDS R10, [R11] ;  /* 0x000000000b0a7984 */ /* 0x000e240000000800 */
[----:B0-----:R-:W-:-:S05]  /*0260*/  FMUL R10, R10, R13 ;  /* 0x0000000d0a0a7220 */ /* 0x001fca0000400000 */
[----:B------:R-:W-:Y:S01]  /*0270*/  STS [R11], R10 ;  /* 0x0000000a0b007388 */ /* 0x000fe20000000800 */
[----:B------:R-:W-:Y:S06]  /*0280*/  BAR.SYNC.DEFER_BLOCKING 0x0 ;  /* 0x0000000000007b1d */ /* 0x000fec0000010000 */
[----:B------:R-:W-:Y:S04]  /*0290*/  @P1 LDS R6, [R11] ;  /* 0x000000000b061984 */ /* 0x000fe80000000800 */
[----:B------:R-:W0:Y:S02]  /*02a0*/  @P1 LDS R13, [R9+0x40] ;  /* 0x00004000090d1984 */ /* 0x000e240000000800 */
[----:B0-----:R-:W-:-:S05]  /*02b0*/  @P1 FADD R6, R6, R13 ;  /* 0x0000000d06061221 */ /* 0x001fca0000000000 */
[----:B------:R-:W-:Y:S01]  /*02c0*/  @P1 STS [R11], R6 ;  /* 0x000000060b001388 */ /* 0x000fe20000000800 */
[----:B------:R-:W-:Y:S01]  /*02d0*/  BAR.SYNC.DEFER_BLOCKING 0x0 ;  /* 0x0000000000007b1d */ /* 0x000fe20000010000 */
[----:B------:R-:W-:-:S05]  /*02e0*/  LOP3.LUT P1, RZ, R0, 0x7, RZ, 0xc0, !PT ;  /* 0x0000000700ff7812 */ /* 0x000fca000782c0ff */
[----:B------:R-:W-:Y:S04]  /*02f0*/  @!P2 LDS R8, [R11] ;  /* 0x000000000b08a984 */ /* 0x000fe80000000800 */
[----:B------:R-:W0:Y:S02]  /*0300*/  @!P2 LDS R13, [R9+0x80] ;  /* 0x00008000090da984 */ /* 0x000e240000000800 */
[----:B0-----:R-:W-:-:S05]  /*0310*/  @!P2 FADD R8, R8, R13 ;  /* 0x0000000d0808a221 */ /* 0x001fca0000000000 */
[----:B------:R-:W-:Y:S01]  /*0320*/  @!P2 STS [R11], R8 ;  /* 0x000000080b00a388 */ /* 0x000fe20000000800 */
[----:B------:R-:W-:Y:S01]  /*0330*/  BAR.SYNC.DEFER_BLOCKING 0x0 ;  /* 0x0000000000007b1d */ /* 0x000fe20000010000 */
[----:B------:R-:W-:-:S05]  /*0340*/  LOP3.LUT P2, RZ, R0, 0xf, RZ, 0xc0, !PT ;  /* 0x0000000f00ff7812 */ /* 0x000fca000784c0ff */
[----:B------:R-:W-:Y:S04]  /*0350*/  @!P1 LDS R10, [R11] ;  /* 0x000000000b0a9984 */ /* 0x000fe80000000800 */
[----:B------:R-:W0:Y:S02]  /*0360*/  @!P1 LDS R13, [R9+0x100] ;  /* 0x00010000090d9984 */ /* 0x000e240000000800 */
[----:B0-----:R-:W-:-:S05]  /*0370*/  @!P1 FADD R10, R10, R13 ;  /* 0x0000000d0a0a9221 */ /* 0x001fca0000000000 */
[----:B------:R-:W-:Y:S01]  /*0380*/  @!P1 STS [R11], R10 ;  /* 0x0000000a0b009388 */ /* 0x000fe20000000800 */
[----:B------:R-:W-:Y:S06]  /*0390*/  BAR.SYNC.DEFER_BLOCKING 0x0 ;  /* 0x0000000000007b1d */ /* 0x000fec0000010000 */
[----:B------:R-:W-:Y:S04]  /*03a0*/  @!P2 LDS R13, [R9+0x200] ;  /* 0x00020000090da984 */ /* 0x000fe80000000800 */
[----:B------:R-:W0:Y:S02]  /*03b0*/  @!P2 LDS R6, [R11] ;  /* 0x000000000b06a984 */ /* 0x000e240000000800 */
[----:B0-----:R-:W-:-:S05]  /*03c0*/  @!P2 FADD R6, R6, R13 ;  /* 0x0000000d0606a221 */ /* 0x001fca0000000000 */
[----:B------:R-:W-:Y:S01]  /*03d0*/  @!P2 STS [R11], R6 ;  /* 0x000000060b00a388 */ /* 0x000fe20000000800 */
[----:B------:R-:W-:Y:S08]  /*03e0*/  BAR.SYNC.DEFER_BLOCKING 0x0 ;  /* 0x0000000000007b1d */ /* 0x000ff00000010000 */
[----:B------:R-:W-:Y:S06]  /*03f0*/  BAR.SYNC.DEFER_BLOCKING 0x0 ;  /* 0x0000000000007b1d */ /* 0x000fec0000010000 */
[----:B------:R-:W0:Y:S04]  /*0400*/  LDS R13, [R11] ;  /* 0x000000000b0d7984 */ /* 0x000e280000000800 */
[----:B0-----:R0:W-:Y:S01]  /*0410*/  STG.E desc[UR8][R4.64], R13 ;  /* 0x0000000d04007986 */ /* 0x0011e2000c101908 */
[----:B------:R-:W-:Y:S06]  /*0420*/  BAR.SYNC.DEFER_BLOCKING 0x0 ;  /* 0x0000000000007b1d */ /* 0x000fec0000010000 */
[----:B------:R-:W-:Y:S05]  /*0430*/  @P0 EXIT ;  /* 0x000000000000094d */ /* 0x000fea0003800000 */
[----:B------:R-:W-:Y:S01]  /*0440*/  IMAD R7, R0, -0x3c, R7 ;  /* 0xffffffc400077824 */ /* 0x000fe200078e0207 */
[----:B0-----:R-:W0:Y:S01]  /*0450*/  LDC.64 R4, c[0x0][0x398] ;  /* 0x0000e600ff047b82 */ /* 0x001e220000000a00 */
[----:B------:R-:W-:-:S04]  /*0460*/  IMAD R3, R3, R2, R0 ;  /* 0x0000000203037224 */ /* 0x000fc800078e0200 */
[----:B------:R-:W1:Y:S01]  /*0470*/  LDS R7, [R7] ;  /* 0x0000000007077984 */ /* 0x000e620000000800 */
[----:B0-----:R-:W-:-:S05]  /*0480*/  IMAD.WIDE R2, R3, 0x4, R4 ;  /* 0x0000000403027825 */ /* 0x001fca00078e0204 */
[----:B-1----:R-:W-:Y:S01]  /*0490*/  STG.E desc[UR8][R2.64], R7 ;  /* 0x0000000702007986 */ /* 0x002fe2000c101908 */
[----:B------:R-:W-:Y:S05]  /*04a0*/  EXIT ;  /* 0x000000000000794d */ /* 0x000fea0003800000 */
.L_x_1:
        /* <DEDUP_REMOVED lines=13> */
.L_x_3:


//--------------------- .nv.shared.reserved.0     --------------------------
	.section	.nv.shared.reserved.0,"aw",@nobits
	.weak		__nv_reservedSMEM_offset_0_alias
	.size		__nv_reservedSMEM_offset_0_alias, 0, 64
	.other		__nv_reservedSMEM_offset_0_alias,@"STO_CUDA_RESERVED_SHARED STV_DEFAULT"
__nv_reservedSMEM_offset_0_alias:
	.zero		0
	.zero		64


//--------------------- .nv.shared._Z22bpnn_layerforward_CUDAPfS_S_S_ii --------------------------
	.section	.nv.shared._Z22bpnn_layerforward_CUDAPfS_S_S_ii,"aw",@nobits
	.sectionflags	@""
	.align	4
.nv.shared._Z22bpnn_layerforward_CUDAPfS_S_S_ii:
	.zero		2112


//--------------------- .nv.constant0._Z24bpnn_adjust_weights_cudaPfiS_iS_S_ --------------------------
	.section	.nv.constant0._Z24bpnn_adjust_weights_cudaPfiS_iS_S_,"a",@progbits
	.sectionflags	@""
	.align	4
.nv.constant0._Z24bpnn_adjust_weights_cudaPfiS_iS_S_:
	.zero		944


//--------------------- .nv.constant0._Z22bpnn_layerforward_CUDAPfS_S_S_ii --------------------------
	.section	.nv.constant0._Z22bpnn_layerforward_CUDAPfS_S_S_ii,"a",@progbits
	.sectionflags	@""
	.align	4
.nv.constant0._Z22bpnn_layerforward_CUDAPfS_S_S_ii:
	.zero		936


//--------------------- SYMBOLS --------------------------

	.type		.nv.reservedSmem.offset0,@object
	.size		.nv.reservedSmem.offset0,0x4
	.type		.nv.reservedSmem.cap,@object
	.size		.nv.reservedSmem.cap,0x4
